//
// Generated by NVIDIA NVVM Compiler
//
// Compiler Build ID: CL-36424714
// Cuda compilation tools, release 13.0, V13.0.88
// Based on NVVM 20.0.0
//

.version 9.0
.target sm_100
.address_size 64

	// .globl	_Z21z1_kernel_mnog_skalarfPfS_
// _ZZ21z1_kernel_mnog_skalarfPfS_E5sdata has been demoted
// _ZZ10z2_dod_tabPfS_S_E5adata has been demoted
// _ZZ10z2_dod_tabPfS_S_E5bdata has been demoted
// _ZZ14z3_kernel_kopiPfS_E5adata has been demoted
.extern .shared .align 16 .b8 shared[];

.visible .entry _Z21z1_kernel_mnog_skalarfPfS_(
	.param .f32 _Z21z1_kernel_mnog_skalarfPfS__param_0,
	.param .u64 .ptr .align 1 _Z21z1_kernel_mnog_skalarfPfS__param_1,
	.param .u64 .ptr .align 1 _Z21z1_kernel_mnog_skalarfPfS__param_2
)
{
	.reg .pred 	%p<2>;
	.reg .b32 	%r<8>;
	.reg .b32 	%f<5>;
	.reg .b64 	%rd<8>;
	// demoted variable
	.shared .align 4 .b8 _ZZ21z1_kernel_mnog_skalarfPfS_E5sdata[1024];
	ld.param.f32 	%f1, [_Z21z1_kernel_mnog_skalarfPfS__param_0];
	ld.param.u64 	%rd1, [_Z21z1_kernel_mnog_skalarfPfS__param_1];
	ld.param.u64 	%rd2, [_Z21z1_kernel_mnog_skalarfPfS__param_2];
	mov.u32 	%r3, %ctaid.x;
	mov.u32 	%r4, %ntid.x;
	mov.u32 	%r1, %tid.x;
	mad.lo.s32 	%r2, %r3, %r4, %r1;
	setp.gt.s32 	%p1, %r2, 1023;
	@%p1 bra 	$L__BB0_2;
	cvta.to.global.u64 	%rd3, %rd1;
	cvta.to.global.u64 	%rd4, %rd2;
	mul.wide.s32 	%rd5, %r2, 4;
	add.s64 	%rd6, %rd3, %rd5;
	ld.global.f32 	%f2, [%rd6];
	shl.b32 	%r5, %r1, 2;
	mov.u32 	%r6, _ZZ21z1_kernel_mnog_skalarfPfS_E5sdata;
	add.s32 	%r7, %r6, %r5;
	st.shared.f32 	[%r7], %f2;
	bar.sync 	0;
	ld.shared.f32 	%f3, [%r7];
	mul.f32 	%f4, %f1, %f3;
	st.shared.f32 	[%r7], %f4;
	add.s64 	%rd7, %rd4, %rd5;
	st.global.f32 	[%rd7], %f4;
$L__BB0_2:
	ret;

}
	// .globl	_Z10z2_dod_tabPfS_S_
.visible .entry _Z10z2_dod_tabPfS_S_(
	.param .u64 .ptr .align 1 _Z10z2_dod_tabPfS_S__param_0,
	.param .u64 .ptr .align 1 _Z10z2_dod_tabPfS_S__param_1,
	.param .u64 .ptr .align 1 _Z10z2_dod_tabPfS_S__param_2
)
{
	.reg .pred 	%p<2>;
	.reg .b32 	%r<10>;
	.reg .b32 	%f<6>;
	.reg .b64 	%rd<11>;
	// demoted variable
	.shared .align 4 .b8 _ZZ10z2_dod_tabPfS_S_E5adata[1024];
	// demoted variable
	.shared .align 4 .b8 _ZZ10z2_dod_tabPfS_S_E5bdata[1024];
	ld.param.u64 	%rd1, [_Z10z2_dod_tabPfS_S__param_0];
	ld.param.u64 	%rd2, [_Z10z2_dod_tabPfS_S__param_1];
	ld.param.u64 	%rd3, [_Z10z2_dod_tabPfS_S__param_2];
	mov.u32 	%r3, %ctaid.x;
	mov.u32 	%r4, %ntid.x;
	mov.u32 	%r1, %tid.x;
	mad.lo.s32 	%r2, %r3, %r4, %r1;
	setp.gt.s32 	%p1, %r2, 1023;
	@%p1 bra 	$L__BB1_2;
	cvta.to.global.u64 	%rd4, %rd1;
	cvta.to.global.u64 	%rd5, %rd2;
	cvta.to.global.u64 	%rd6, %rd3;
	mul.wide.s32 	%rd7, %r2, 4;
	add.s64 	%rd8, %rd4, %rd7;
	ld.global.f32 	%f1, [%rd8];
	shl.b32 	%r5, %r1, 2;
	mov.u32 	%r6, _ZZ10z2_dod_tabPfS_S_E5adata;
	add.s32 	%r7, %r6, %r5;
	st.shared.f32 	[%r7], %f1;
	add.s64 	%rd9, %rd5, %rd7;
	ld.global.f32 	%f2, [%rd9];
	mov.u32 	%r8, _ZZ10z2_dod_tabPfS_S_E5bdata;
	add.s32 	%r9, %r8, %r5;
	st.shared.f32 	[%r9], %f2;
	bar.sync 	0;
	ld.shared.f32 	%f3, [%r7];
	ld.shared.f32 	%f4, [%r9];
	add.f32 	%f5, %f3, %f4;
	add.s64 	%rd10, %rd6, %rd7;
	st.global.f32 	[%rd10], %f5;
$L__BB1_2:
	ret;

}
	// .globl	_Z14z3_kernel_kopiPfS_
.visible .entry _Z14z3_kernel_kopiPfS_(
	.param .u64 .ptr .align 1 _Z14z3_kernel_kopiPfS__param_0,
	.param .u64 .ptr .align 1 _Z14z3_kernel_kopiPfS__param_1
)
{
	.reg .pred 	%p<2>;
	.reg .b32 	%r<9>;
	.reg .b32 	%f<3>;
	.reg .b64 	%rd<9>;
	// demoted variable
	.shared .align 4 .b8 _ZZ14z3_kernel_kopiPfS_E5adata[1024];
	ld.param.u64 	%rd1, [_Z14z3_kernel_kopiPfS__param_0];
	ld.param.u64 	%rd2, [_Z14z3_kernel_kopiPfS__param_1];
	mov.u32 	%r3, %ctaid.x;
	mov.u32 	%r4, %ntid.x;
	mov.u32 	%r1, %tid.x;
	mad.lo.s32 	%r2, %r3, %r4, %r1;
	setp.gt.s32 	%p1, %r2, 1023;
	@%p1 bra 	$L__BB2_2;
	cvta.to.global.u64 	%rd3, %rd1;
	cvta.to.global.u64 	%rd4, %rd2;
	mul.wide.s32 	%rd5, %r2, 4;
	add.s64 	%rd6, %rd3, %rd5;
	ld.global.f32 	%f1, [%rd6];
	shl.b32 	%r5, %r1, 2;
	mov.u32 	%r6, _ZZ14z3_kernel_kopiPfS_E5adata;
	add.s32 	%r7, %r6, %r5;
	st.shared.f32 	[%r7], %f1;
	bar.sync 	0;
	ld.shared.f32 	%f2, [%r7];
	sub.s32 	%r8, 1024, %r2;
	mul.wide.u32 	%rd7, %r8, 4;
	add.s64 	%rd8, %rd4, %rd7;
	st.global.f32 	[%rd8], %f2;
$L__BB2_2:
	ret;

}
	// .globl	_Z22z4_kernel_warp_shufflePfi
.visible .entry _Z22z4_kernel_warp_shufflePfi(
	.param .u64 .ptr .align 1 _Z22z4_kernel_warp_shufflePfi_param_0,
	.param .u32 _Z22z4_kernel_warp_shufflePfi_param_1
)
{
	.reg .pred 	%p<17>;
	.reg .b32 	%r<37>;
	.reg .b32 	%f<34>;
	.reg .b64 	%rd<9>;

	ld.param.u64 	%rd2, [_Z22z4_kernel_warp_shufflePfi_param_0];
	ld.param.u32 	%r6, [_Z22z4_kernel_warp_shufflePfi_param_1];
	cvta.to.global.u64 	%rd1, %rd2;
	mov.u32 	%r1, %tid.x;
	mov.u32 	%r2, %ctaid.x;
	mov.u32 	%r3, %ntid.x;
	mul.lo.s32 	%r7, %r2, %r3;
	shl.b32 	%r8, %r7, 1;
	add.s32 	%r4, %r8, %r1;
	setp.ge.s32 	%p1, %r4, %r6;
	mov.f32 	%f31, 0f00000000;
	@%p1 bra 	$L__BB3_2;
	mul.wide.s32 	%rd3, %r4, 4;
	add.s64 	%rd4, %rd1, %rd3;
	ld.global.f32 	%f31, [%rd4];
$L__BB3_2:
	add.s32 	%r5, %r4, %r3;
	setp.ge.u32 	%p2, %r5, %r6;
	mov.f32 	%f32, 0f00000000;
	@%p2 bra 	$L__BB3_4;
	mul.wide.u32 	%rd5, %r5, 4;
	add.s64 	%rd6, %rd1, %rd5;
	ld.global.f32 	%f32, [%rd6];
$L__BB3_4:
	add.f32 	%f11, %f31, %f32;
	mov.b32 	%r9, %f11;
	shfl.sync.down.b32	%r10|%p3, %r9, 16, 31, -1;
	mov.b32 	%f12, %r10;
	add.f32 	%f13, %f11, %f12;
	mov.b32 	%r11, %f13;
	shfl.sync.down.b32	%r12|%p4, %r11, 8, 31, -1;
	mov.b32 	%f14, %r12;
	add.f32 	%f15, %f13, %f14;
	mov.b32 	%r13, %f15;
	shfl.sync.down.b32	%r14|%p5, %r13, 4, 31, -1;
	mov.b32 	%f16, %r14;
	add.f32 	%f17, %f15, %f16;
	mov.b32 	%r15, %f17;
	shfl.sync.down.b32	%r16|%p6, %r15, 2, 31, -1;
	mov.b32 	%f18, %r16;
	add.f32 	%f19, %f17, %f18;
	mov.b32 	%r17, %f19;
	shfl.sync.down.b32	%r18|%p7, %r17, 1, 31, -1;
	mov.b32 	%f20, %r18;
	add.f32 	%f5, %f19, %f20;
	and.b32  	%r19, %r1, 31;
	setp.ne.s32 	%p8, %r19, 0;
	@%p8 bra 	$L__BB3_6;
	shr.u32 	%r20, %r1, 3;
	mov.u32 	%r21, shared;
	add.s32 	%r22, %r21, %r20;
	st.shared.f32 	[%r22], %f5;
$L__BB3_6:
	bar.sync 	0;
	setp.gt.u32 	%p9, %r1, 31;
	@%p9 bra 	$L__BB3_11;
	shr.u32 	%r23, %r3, 5;
	setp.ge.u32 	%p10, %r1, %r23;
	mov.f32 	%f33, 0f00000000;
	@%p10 bra 	$L__BB3_9;
	shl.b32 	%r24, %r1, 2;
	mov.u32 	%r25, shared;
	add.s32 	%r26, %r25, %r24;
	ld.shared.f32 	%f33, [%r26];
$L__BB3_9:
	mov.b32 	%r27, %f33;
	shfl.sync.down.b32	%r28|%p11, %r27, 16, 31, -1;
	mov.b32 	%f22, %r28;
	add.f32 	%f23, %f33, %f22;
	mov.b32 	%r29, %f23;
	shfl.sync.down.b32	%r30|%p12, %r29, 8, 31, -1;
	mov.b32 	%f24, %r30;
	add.f32 	%f25, %f23, %f24;
	mov.b32 	%r31, %f25;
	shfl.sync.down.b32	%r32|%p13, %r31, 4, 31, -1;
	mov.b32 	%f26, %r32;
	add.f32 	%f27, %f25, %f26;
	mov.b32 	%r33, %f27;
	shfl.sync.down.b32	%r34|%p14, %r33, 2, 31, -1;
	mov.b32 	%f28, %r34;
	add.f32 	%f29, %f27, %f28;
	mov.b32 	%r35, %f29;
	shfl.sync.down.b32	%r36|%p15, %r35, 1, 31, -1;
	mov.b32 	%f30, %r36;
	add.f32 	%f8, %f29, %f30;
	setp.ne.s32 	%p16, %r1, 0;
	@%p16 bra 	$L__BB3_11;
	mul.wide.u32 	%rd7, %r2, 4;
	add.s64 	%rd8, %rd1, %rd7;
	st.global.f32 	[%rd8], %f8;
$L__BB3_11:
	ret;

}


// ===== COMPILED SASS (sm_100) =====

	.target	sm_100

	.elftype	@"ET_EXEC"


//--------------------- .note.nv.tkinfo           --------------------------
	.section	.note.nv.tkinfo,"",@"SHT_NOTE"
	.sectionflags	@"SHF_NOTE_NV_TKINFO"
	.tkinfo
        /*0018*/ 	.word	0x00000002
        /*0030*/ 	.string	""
        /*0030*/ 	.string	"ptxas"
        /*0030*/ 	.string	"Cuda compilation tools, release 13.0, V13.0.88"
        /*0030*/ 	.string	"Build cuda_13.0.r13.0/compiler.36424714_0"
        /*0030*/ 	.string	"-arch sm_100 -m 64 "



//--------------------- .note.nv.cuinfo           --------------------------
	.section	.note.nv.cuinfo,"",@"SHT_NOTE"
	.sectionflags	@"SHF_NOTE_NV_CUINFO"
        /*0018*/ 	.short	0x0002
        /*001a*/ 	.short	0x0064
        /*001c*/ 	.short	0x0082
	.zero		2


//--------------------- .nv.info                  --------------------------
	.section	.nv.info,"",@"SHT_CUDA_INFO"
	.align	4


	//----- nvinfo : EIATTR_REGCOUNT
	.align		4
        /*0000*/ 	.byte	0x04, 0x2f
        /*0002*/ 	.short	(.L_1 - .L_0)
	.align		4
.L_0:
        /*0004*/ 	.word	index@(_Z21z1_kernel_mnog_skalarfPfS_)
        /*0008*/ 	.word	0x0000000c


	//----- nvinfo : EIATTR_FRAME_SIZE
	.align		4
.L_1:
        /*000c*/ 	.byte	0x04, 0x11
        /*000e*/ 	.short	(.L_3 - .L_2)
	.align		4
.L_2:
        /*0010*/ 	.word	index@(_Z21z1_kernel_mnog_skalarfPfS_)
        /*0014*/ 	.word	0x00000000


	//----- nvinfo : EIATTR_REGCOUNT
	.align		4
.L_3:
        /*0018*/ 	.byte	0x04, 0x2f
        /*001a*/ 	.short	(.L_5 - .L_4)
	.align		4
.L_4:
        /*001c*/ 	.word	index@(_Z10z2_dod_tabPfS_S_)
        /*0020*/ 	.word	0x0000000e


	//----- nvinfo : EIATTR_FRAME_SIZE
	.align		4
.L_5:
        /*0024*/ 	.byte	0x04, 0x11
        /*0026*/ 	.short	(.L_7 - .L_6)
	.align		4
.L_6:
        /*0028*/ 	.word	index@(_Z10z2_dod_tabPfS_S_)
        /*002c*/ 	.word	0x00000000


	//----- nvinfo : EIATTR_REGCOUNT
	.align		4
.L_7:
        /*0030*/ 	.byte	0x04, 0x2f
        /*0032*/ 	.short	(.L_9 - .L_8)
	.align		4
.L_8:
        /*0034*/ 	.word	index@(_Z14z3_kernel_kopiPfS_)
        /*0038*/ 	.word	0x0000000e


	//----- nvinfo : EIATTR_FRAME_SIZE
	.align		4
.L_9:
        /*003c*/ 	.byte	0x04, 0x11
        /*003e*/ 	.short	(.L_11 - .L_10)
	.align		4
.L_10:
        /*0040*/ 	.word	index@(_Z14z3_kernel_kopiPfS_)
        /*0044*/ 	.word	0x00000000


	//----- nvinfo : EIATTR_REGCOUNT
	.align		4
.L_11:
        /*0048*/ 	.byte	0x04, 0x2f
        /*004a*/ 	.short	(.L_13 - .L_12)
	.align		4
.L_12:
        /*004c*/ 	.word	index@(_Z22z4_kernel_warp_shufflePfi)
        /*0050*/ 	.word	0x0000000f


	//----- nvinfo : EIATTR_FRAME_SIZE
	.align		4
.L_13:
        /*0054*/ 	.byte	0x04, 0x11
        /*0056*/ 	.short	(.L_15 - .L_14)
	.align		4
.L_14:
        /*0058*/ 	.word	index@(_Z22z4_kernel_warp_shufflePfi)
        /*005c*/ 	.word	0x00000000


	//----- nvinfo : EIATTR_MIN_STACK_SIZE
	.align		4
.L_15:
        /*0060*/ 	.byte	0x04, 0x12
        /*0062*/ 	.short	(.L_17 - .L_16)
	.align		4
.L_16:
        /*0064*/ 	.word	index@(_Z22z4_kernel_warp_shufflePfi)
        /*0068*/ 	.word	0x00000000


	//----- nvinfo : EIATTR_MIN_STACK_SIZE
	.align		4
.L_17:
        /*006c*/ 	.byte	0x04, 0x12
        /*006e*/ 	.short	(.L_19 - .L_18)
	.align		4
.L_18:
        /*0070*/ 	.word	index@(_Z14z3_kernel_kopiPfS_)
        /*0074*/ 	.word	0x00000000


	//----- nvinfo : EIATTR_MIN_STACK_SIZE
	.align		4
.L_19:
        /*0078*/ 	.byte	0x04, 0x12
        /*007a*/ 	.short	(.L_21 - .L_20)
	.align		4
.L_20:
        /*007c*/ 	.word	index@(_Z10z2_dod_tabPfS_S_)
        /*0080*/ 	.word	0x00000000


	//----- nvinfo : EIATTR_MIN_STACK_SIZE
	.align		4
.L_21:
        /*0084*/ 	.byte	0x04, 0x12
        /*0086*/ 	.short	(.L_23 - .L_22)
	.align		4
.L_22:
        /*0088*/ 	.word	index@(_Z21z1_kernel_mnog_skalarfPfS_)
        /*008c*/ 	.word	0x00000000
.L_23:


//--------------------- .nv.compat                --------------------------
	.section	.nv.compat,"",@"SHT_CUDA_COMPAT_INFO"
	.align	4
        /*0000*/ 	.byte	0x02, 0x09, 0x00, 0x00, 0x02, 0x02, 0x01, 0x00, 0x02, 0x05, 0x05, 0x00, 0x03, 0x07, 0x01, 0x01
        /*0010*/ 	.byte	0x02, 0x03, 0x00, 0x00, 0x02, 0x06, 0x01, 0x00, 0x04, 0x0b, 0x08, 0x00, 0x09, 0x00, 0x00, 0x00
        /*0020*/ 	.byte	0x00, 0x00, 0x00, 0x00


//--------------------- .nv.info._Z22z4_kernel_warp_shufflePfi --------------------------
	.section	.nv.info._Z22z4_kernel_warp_shufflePfi,"",@"SHT_CUDA_INFO"
	.sectionflags	@""
	.align	4


	//----- nvinfo : EIATTR_CUDA_API_VERSION
	.align		4
        /*0000*/ 	.byte	0x04, 0x37
        /*0002*/ 	.short	(.L_25 - .L_24)
.L_24:
        /*0004*/ 	.word	0x00000082


	//----- nvinfo : EIATTR_KPARAM_INFO
	.align		4
.L_25:
        /*0008*/ 	.byte	0x04, 0x17
        /*000a*/ 	.short	(.L_27 - .L_26)
.L_26:
        /*000c*/ 	.word	0x00000000
        /*0010*/ 	.short	0x0001
        /*0012*/ 	.short	0x0008
        /*0014*/ 	.byte	0x00, 0xf0, 0x11, 0x00


	//----- nvinfo : EIATTR_KPARAM_INFO
	.align		4
.L_27:
        /*0018*/ 	.byte	0x04, 0x17
        /*001a*/ 	.short	(.L_29 - .L_28)
.L_28:
        /*001c*/ 	.word	0x00000000
        /*0020*/ 	.short	0x0000
        /*0022*/ 	.short	0x0000
        /*0024*/ 	.byte	0x00, 0xf5, 0x21, 0x00


	//----- nvinfo : EIATTR_SPARSE_MMA_MASK
	.align		4
.L_29:
        /*0028*/ 	.byte	0x03, 0x50
        /*002a*/ 	.short	0x0000


	//----- nvinfo : EIATTR_MAXREG_COUNT
	.align		4
        /*002c*/ 	.byte	0x03, 0x1b
        /*002e*/ 	.short	0x00ff


	//----- nvinfo : EIATTR_NUM_BARRIERS
	.align		4
        /*0030*/ 	.byte	0x02, 0x4c
        /*0032*/ 	.byte	0x01
	.zero		1


	//----- nvinfo : EIATTR_MERCURY_ISA_VERSION
	.align		4
        /*0034*/ 	.byte	0x03, 0x5f
        /*0036*/ 	.short	0x0101


	//----- nvinfo : EIATTR_COOP_GROUP_MASK_REGIDS
	.align		4
        /*0038*/ 	.byte	0x04, 0x29
        /*003a*/ 	.short	(.L_31 - .L_30)


	//   ....[0]....
.L_30:
        /*003c*/ 	.word	0xffffffff


	//   ....[1]....
        /*0040*/ 	.word	0xffffffff


	//   ....[2]....
        /*0044*/ 	.word	0xffffffff


	//   ....[3]....
        /*0048*/ 	.word	0xffffffff


	//   ....[4]....
        /*004c*/ 	.word	0xffffffff


	//   ....[5]....
        /*0050*/ 	.word	0xffffffff


	//   ....[6]....
        /*0054*/ 	.word	0xffffffff


	//   ....[7]....
        /*0058*/ 	.word	0xffffffff


	//   ....[8]....
        /*005c*/ 	.word	0xffffffff


	//   ....[9]....
        /*0060*/ 	.word	0xffffffff


	//----- nvinfo : EIATTR_COOP_GROUP_INSTR_OFFSETS
	.align		4
.L_31:
        /*0064*/ 	.byte	0x04, 0x28
        /*0066*/ 	.short	(.L_33 - .L_32)


	//   ....[0]....
.L_32:
        /*0068*/ 	.word	0x00000170


	//   ....[1]....
        /*006c*/ 	.word	0x000001a0


	//   ....[2]....
        /*0070*/ 	.word	0x000001e0


	//   ....[3]....
        /*0074*/ 	.word	0x00000200


	//   ....[4]....
        /*0078*/ 	.word	0x00000220


	//   ....[5]....
        /*007c*/ 	.word	0x00000300


	//   ....[6]....
        /*0080*/ 	.word	0x00000320


	//   ....[7]....
        /*0084*/ 	.word	0x00000340


	//   ....[8]....
        /*0088*/ 	.word	0x00000360


	//   ....[9]....
        /*008c*/ 	.word	0x00000380


	//----- nvinfo : EIATTR_VRC_CTA_INIT_COUNT
	.align		4
.L_33:
        /*0090*/ 	.byte	0x02, 0x4a
	.zero		1
	.zero		1


	//----- nvinfo : EIATTR_EXIT_INSTR_OFFSETS
	.align		4
        /*0094*/ 	.byte	0x04, 0x1c
        /*0096*/ 	.short	(.L_35 - .L_34)


	//   ....[0]....
.L_34:
        /*0098*/ 	.word	0x00000260


	//   ....[1]....
        /*009c*/ 	.word	0x00000390


	//   ....[2]....
        /*00a0*/ 	.word	0x000003e0


	//----- nvinfo : EIATTR_CBANK_PARAM_SIZE
	.align		4
.L_35:
        /*00a4*/ 	.byte	0x03, 0x19
        /*00a6*/ 	.short	0x000c


	//----- nvinfo : EIATTR_PARAM_CBANK
	.align		4
        /*00a8*/ 	.byte	0x04, 0x0a
        /*00aa*/ 	.short	(.L_37 - .L_36)
	.align		4
.L_36:
        /*00ac*/ 	.word	index@(.nv.constant0._Z22z4_kernel_warp_shufflePfi)
        /*00b0*/ 	.short	0x0380
        /*00b2*/ 	.short	0x000c


	//----- nvinfo : EIATTR_SW_WAR
	.align		4
.L_37:
        /*00b4*/ 	.byte	0x04, 0x36
        /*00b6*/ 	.short	(.L_39 - .L_38)
.L_38:
        /*00b8*/ 	.word	0x00000008
.L_39:


//--------------------- .nv.info._Z14z3_kernel_kopiPfS_ --------------------------
	.section	.nv.info._Z14z3_kernel_kopiPfS_,"",@"SHT_CUDA_INFO"
	.sectionflags	@""
	.align	4


	//----- nvinfo : EIATTR_CUDA_API_VERSION
	.align		4
        /*0000*/ 	.byte	0x04, 0x37
        /*0002*/ 	.short	(.L_41 - .L_40)
.L_40:
        /*0004*/ 	.word	0x00000082


	//----- nvinfo : EIATTR_KPARAM_INFO
	.align		4
.L_41:
        /*0008*/ 	.byte	0x04, 0x17
        /*000a*/ 	.short	(.L_43 - .L_42)
.L_42:
        /*000c*/ 	.word	0x00000000
        /*0010*/ 	.short	0x0001
        /*0012*/ 	.short	0x0008
        /*0014*/ 	.byte	0x00, 0xf5, 0x21, 0x00


	//----- nvinfo : EIATTR_KPARAM_INFO
	.align		4
.L_43:
        /*0018*/ 	.byte	0x04, 0x17
        /*001a*/ 	.short	(.L_45 - .L_44)
.L_44:
        /*001c*/ 	.word	0x00000000
        /*0020*/ 	.short	0x0000
        /*0022*/ 	.short	0x0000
        /*0024*/ 	.byte	0x00, 0xf5, 0x21, 0x00


	//----- nvinfo : EIATTR_SPARSE_MMA_MASK
	.align		4
.L_45:
        /*0028*/ 	.byte	0x03, 0x50
        /*002a*/ 	.short	0x0000


	//----- nvinfo : EIATTR_MAXREG_COUNT
	.align		4
        /*002c*/ 	.byte	0x03, 0x1b
        /*002e*/ 	.short	0x00ff


	//----- nvinfo : EIATTR_NUM_BARRIERS
	.align		4
        /*0030*/ 	.byte	0x02, 0x4c
        /*0032*/ 	.byte	0x01
	.zero		1


	//----- nvinfo : EIATTR_MERCURY_ISA_VERSION
	.align		4
        /*0034*/ 	.byte	0x03, 0x5f
        /*0036*/ 	.short	0x0101


	//----- nvinfo : EIATTR_VRC_CTA_INIT_COUNT
	.align		4
        /*0038*/ 	.byte	0x02, 0x4a
	.zero		1
	.zero		1


	//----- nvinfo : EIATTR_EXIT_INSTR_OFFSETS
	.align		4
        /*003c*/ 	.byte	0x04, 0x1c
        /*003e*/ 	.short	(.L_47 - .L_46)


	//   ....[0]....
.L_46:
        /*0040*/ 	.word	0x00000060


	//   ....[1]....
        /*0044*/ 	.word	0x00000160


	//----- nvinfo : EIATTR_CBANK_PARAM_SIZE
	.align		4
.L_47:
        /*0048*/ 	.byte	0x03, 0x19
        /*004a*/ 	.short	0x0010


	//----- nvinfo : EIATTR_PARAM_CBANK
	.align		4
        /*004c*/ 	.byte	0x04, 0x0a
        /*004e*/ 	.short	(.L_49 - .L_48)
	.align		4
.L_48:
        /*0050*/ 	.word	index@(.nv.constant0._Z14z3_kernel_kopiPfS_)
        /*0054*/ 	.short	0x0380
        /*0056*/ 	.short	0x0010


	//----- nvinfo : EIATTR_SW_WAR
	.align		4
.L_49:
        /*0058*/ 	.byte	0x04, 0x36
        /*005a*/ 	.short	(.L_51 - .L_50)
.L_50:
        /*005c*/ 	.word	0x00000008
.L_51:


//--------------------- .nv.info._Z10z2_dod_tabPfS_S_ --------------------------
	.section	.nv.info._Z10z2_dod_tabPfS_S_,"",@"SHT_CUDA_INFO"
	.sectionflags	@""
	.align	4


	//----- nvinfo : EIATTR_CUDA_API_VERSION
	.align		4
        /*0000*/ 	.byte	0x04, 0x37
        /*0002*/ 	.short	(.L_53 - .L_52)
.L_52:
        /*0004*/ 	.word	0x00000082


	//----- nvinfo : EIATTR_KPARAM_INFO
	.align		4
.L_53:
        /*0008*/ 	.byte	0x04, 0x17
        /*000a*/ 	.short	(.L_55 - .L_54)
.L_54:
        /*000c*/ 	.word	0x00000000
        /*0010*/ 	.short	0x0002
        /*0012*/ 	.short	0x0010
        /*0014*/ 	.byte	0x00, 0xf5, 0x21, 0x00


	//----- nvinfo : EIATTR_KPARAM_INFO
	.align		4
.L_55:
        /*0018*/ 	.byte	0x04, 0x17
        /*001a*/ 	.short	(.L_57 - .L_56)
.L_56:
        /*001c*/ 	.word	0x00000000
        /*0020*/ 	.short	0x0001
        /*0022*/ 	.short	0x0008
        /*0024*/ 	.byte	0x00, 0xf5, 0x21, 0x00


	//----- nvinfo : EIATTR_KPARAM_INFO
	.align		4
.L_57:
        /*0028*/ 	.byte	0x04, 0x17
        /*002a*/ 	.short	(.L_59 - .L_58)
.L_58:
        /*002c*/ 	.word	0x00000000
        /*0030*/ 	.short	0x0000
        /*0032*/ 	.short	0x0000
        /*0034*/ 	.byte	0x00, 0xf5, 0x21, 0x00


	//----- nvinfo : EIATTR_SPARSE_MMA_MASK
	.align		4
.L_59:
        /*0038*/ 	.byte	0x03, 0x50
        /*003a*/ 	.short	0x0000


	//----- nvinfo : EIATTR_MAXREG_COUNT
	.align		4
        /*003c*/ 	.byte	0x03, 0x1b
        /*003e*/ 	.short	0x00ff


	//----- nvinfo : EIATTR_NUM_BARRIERS
	.align		4
        /*0040*/ 	.byte	0x02, 0x4c
        /*0042*/ 	.byte	0x01
	.zero		1


	//----- nvinfo : EIATTR_MERCURY_ISA_VERSION
	.align		4
        /*0044*/ 	.byte	0x03, 0x5f
        /*0046*/ 	.short	0x0101


	//----- nvinfo : EIATTR_VRC_CTA_INIT_COUNT
	.align		4
        /*0048*/ 	.byte	0x02, 0x4a
	.zero		1
	.zero		1


	//----- nvinfo : EIATTR_EXIT_INSTR_OFFSETS
	.align		4
        /*004c*/ 	.byte	0x04, 0x1c
        /*004e*/ 	.short	(.L_61 - .L_60)


	//   ....[0]....
.L_60:
        /*0050*/ 	.word	0x00000060


	//   ....[1]....
        /*0054*/ 	.word	0x000001e0


	//----- nvinfo : EIATTR_CBANK_PARAM_SIZE
	.align		4
.L_61:
        /*0058*/ 	.byte	0x03, 0x19
        /*005a*/ 	.short	0x0018


	//----- nvinfo : EIATTR_PARAM_CBANK
	.align		4
        /*005c*/ 	.byte	0x04, 0x0a
        /*005e*/ 	.short	(.L_63 - .L_62)
	.align		4
.L_62:
        /*0060*/ 	.word	index@(.nv.constant0._Z10z2_dod_tabPfS_S_)
        /*0064*/ 	.short	0x0380
        /*0066*/ 	.short	0x0018


	//----- nvinfo : EIATTR_SW_WAR
	.align		4
.L_63:
        /*0068*/ 	.byte	0x04, 0x36
        /*006a*/ 	.short	(.L_65 - .L_64)
.L_64:
        /*006c*/ 	.word	0x00000008
.L_65:


//--------------------- .nv.info._Z21z1_kernel_mnog_skalarfPfS_ --------------------------
	.section	.nv.info._Z21z1_kernel_mnog_skalarfPfS_,"",@"SHT_CUDA_INFO"
	.sectionflags	@""
	.align	4


	//----- nvinfo : EIATTR_CUDA_API_VERSION
	.align		4
        /*0000*/ 	.byte	0x04, 0x37
        /*0002*/ 	.short	(.L_67 - .L_66)
.L_66:
        /*0004*/ 	.word	0x00000082


	//----- nvinfo : EIATTR_KPARAM_INFO
	.align		4
.L_67:
        /*0008*/ 	.byte	0x04, 0x17
        /*000a*/ 	.short	(.L_69 - .L_68)
.L_68:
        /*000c*/ 	.word	0x00000000
        /*0010*/ 	.short	0x0002
        /*0012*/ 	.short	0x0010
        /*0014*/ 	.byte	0x00, 0xf5, 0x21, 0x00


	//----- nvinfo : EIATTR_KPARAM_INFO
	.align		4
.L_69:
        /*0018*/ 	.byte	0x04, 0x17
        /*001a*/ 	.short	(.L_71 - .L_70)
.L_70:
        /*001c*/ 	.word	0x00000000
        /*0020*/ 	.short	0x0001
        /*0022*/ 	.short	0x0008
        /*0024*/ 	.byte	0x00, 0xf5, 0x21, 0x00


	//----- nvinfo : EIATTR_KPARAM_INFO
	.align		4
.L_71:
        /*0028*/ 	.byte	0x04, 0x17
        /*002a*/ 	.short	(.L_73 - .L_72)
.L_72:
        /*002c*/ 	.word	0x00000000
        /*0030*/ 	.short	0x0000
        /*0032*/ 	.short	0x0000
        /*0034*/ 	.byte	0x00, 0xf0, 0x11, 0x00


	//----- nvinfo : EIATTR_SPARSE_MMA_MASK
	.align		4
.L_73:
        /*0038*/ 	.byte	0x03, 0x50
        /*003a*/ 	.short	0x0000


	//----- nvinfo : EIATTR_MAXREG_COUNT
	.align		4
        /*003c*/ 	.byte	0x03, 0x1b
        /*003e*/ 	.short	0x00ff


	//----- nvinfo : EIATTR_NUM_BARRIERS
	.align		4
        /*0040*/ 	.byte	0x02, 0x4c
        /*0042*/ 	.byte	0x01
	.zero		1


	//----- nvinfo : EIATTR_MERCURY_ISA_VERSION
	.align		4
        /*0044*/ 	.byte	0x03, 0x5f
        /*0046*/ 	.short	0x0101


	//----- nvinfo : EIATTR_VRC_CTA_INIT_COUNT
	.align		4
        /*0048*/ 	.byte	0x02, 0x4a
	.zero		1
	.zero		1


	//----- nvinfo : EIATTR_EXIT_INSTR_OFFSETS
	.align		4
        /*004c*/ 	.byte	0x04, 0x1c
        /*004e*/ 	.short	(.L_75 - .L_74)


	//   ....[0]....
.L_74:
        /*0050*/ 	.word	0x00000060


	//   ....[1]....
        /*0054*/ 	.word	0x00000180


	//----- nvinfo : EIATTR_CBANK_PARAM_SIZE
	.align		4
.L_75:
        /*0058*/ 	.byte	0x03, 0x19
        /*005a*/ 	.short	0x0018


	//----- nvinfo : EIATTR_PARAM_CBANK
	.align		4
        /*005c*/ 	.byte	0x04, 0x0a
        /*005e*/ 	.short	(.L_77 - .L_76)
	.align		4
.L_76:
        /*0060*/ 	.word	index@(.nv.constant0._Z21z1_kernel_mnog_skalarfPfS_)
        /*0064*/ 	.short	0x0380
        /*0066*/ 	.short	0x0018


	//----- nvinfo : EIATTR_SW_WAR
	.align		4
.L_77:
        /*0068*/ 	.byte	0x04, 0x36
        /*006a*/ 	.short	(.L_79 - .L_78)
.L_78:
        /*006c*/ 	.word	0x00000008
.L_79:


//--------------------- .nv.callgraph             --------------------------
	.section	.nv.callgraph,"",@"SHT_CUDA_CALLGRAPH"
	.align	4
	.sectionentsize	8
	.align		4
        /*0000*/ 	.word	0x00000000
	.align		4
        /*0004*/ 	.word	0xffffffff
	.align		4
        /*0008*/ 	.word	0x00000000
	.align		4
        /*000c*/ 	.word	0xfffffffe
	.align		4
        /*0010*/ 	.word	0x00000000
	.align		4
        /*0014*/ 	.word	0xfffffffd
	.align		4
        /*0018*/ 	.word	0x00000000
	.align		4
        /*001c*/ 	.word	0xfffffffc


//--------------------- .text._Z22z4_kernel_warp_shufflePfi --------------------------
	.section	.text._Z22z4_kernel_warp_shufflePfi,"ax",@progbits
	.align	128
        .global         _Z22z4_kernel_warp_shufflePfi
        .type           _Z22z4_kernel_warp_shufflePfi,@function
        .size           _Z22z4_kernel_warp_shufflePfi,(.L_x_4 - _Z22z4_kernel_warp_shufflePfi)
        .other          _Z22z4_kernel_warp_shufflePfi,@"STO_CUDA_ENTRY STV_DEFAULT"
_Z22z4_kernel_warp_shufflePfi:
.text._Z22z4_kernel_warp_shufflePfi:
[----:B------:R-:W-:Y:S01]  /*0000*/  LDC R1, c[0x0][0x37c] ;  /* 0x0000df00ff017b82 */ /* 0x000fe20000000800 */
[----:B------:R-:W0:Y:S01]  /*0010*/  S2R R0, SR_CTAID.X ;  /* 0x0000000000007919 */ /* 0x000e220000002500 */
[----:B------:R-:W0:Y:S01]  /*0020*/  LDCU UR5, c[0x0][0x360] ;  /* 0x00006c00ff0577ac */ /* 0x000e220008000800 */
[----:B------:R-:W-:Y:S01]  /*0030*/  MOV R8, RZ ;  /* 0x000000ff00087202 */ /* 0x000fe20000000f00 */
[----:B------:R-:W1:Y:S01]  /*0040*/  S2R R2, SR_TID.X ;  /* 0x0000000000027919 */ /* 0x000e620000002100 */
[----:B------:R-:W2:Y:S01]  /*0050*/  LDCU UR4, c[0x0][0x388] ;  /* 0x00007100ff0477ac */ /* 0x000ea20008000800 */
[----:B------:R-:W3:Y:S01]  /*0060*/  LDCU.64 UR6, c[0x0][0x358] ;  /* 0x00006b00ff0677ac */ /* 0x000ee20008000a00 */
[----:B0-----:R-:W-:-:S05]  /*0070*/  IMAD R3, R0, UR5, RZ ;  /* 0x0000000500037c24 */ /* 0x001fca000f8e02ff */
[----:B-1----:R-:W-:-:S04]  /*0080*/  LEA R3, R3, R2, 0x1 ;  /* 0x0000000203037211 */ /* 0x002fc800078e08ff */
[C---:B--2---:R-:W-:Y:S02]  /*0090*/  ISETP.GE.AND P0, PT, R3.reuse, UR4, PT ;  /* 0x0000000403007c0c */ /* 0x044fe4000bf06270 */
[----:B------:R-:W-:-:S04]  /*00a0*/  IADD3 R9, PT, PT, R3, UR5, RZ ;  /* 0x0000000503097c10 */ /* 0x000fc8000fffe0ff */
[----:B------:R-:W-:-:S07]  /*00b0*/  ISETP.GE.U32.AND P1, PT, R9, UR4, PT ;  /* 0x0000000409007c0c */ /* 0x000fce000bf26070 */
[----:B------:R-:W0:Y:S08]  /*00c0*/  @!P0 LDC.64 R4, c[0x0][0x380] ;  /* 0x0000e000ff048b82 */ /* 0x000e300000000a00 */
[----:B------:R-:W1:Y:S01]  /*00d0*/  @!P1 LDC.64 R6, c[0x0][0x380] ;  /* 0x0000e000ff069b82 */ /* 0x000e620000000a00 */
[----:B0-----:R-:W-:-:S04]  /*00e0*/  @!P0 IMAD.WIDE R4, R3, 0x4, R4 ;  /* 0x0000000403048825 */ /* 0x001fc800078e0204 */
[----:B------:R-:W-:Y:S02]  /*00f0*/  HFMA2 R3, -RZ, RZ, 0, 0 ;  /* 0x00000000ff037431 */ /* 0x000fe400000001ff */
[----:B-1----:R-:W-:-:S04]  /*0100*/  @!P1 IMAD.WIDE.U32 R6, R9, 0x4, R6 ;  /* 0x0000000409069825 */ /* 0x002fc800078e0006 */
[----:B---3--:R-:W2:Y:S04]  /*0110*/  @!P0 LDG.E R3, desc[UR6][R4.64] ;  /* 0x0000000604038981 */ /* 0x008ea8000c1e1900 */
[----:B------:R-:W2:Y:S01]  /*0120*/  @!P1 LDG.E R8, desc[UR6][R6.64] ;  /* 0x0000000606089981 */ /* 0x000ea2000c1e1900 */
[C---:B------:R-:W-:Y:S02]  /*0130*/  LOP3.LUT P0, RZ, R2.reuse, 0x1f, RZ, 0xc0, !PT ;  /* 0x0000001f02ff7812 */ /* 0x040fe4000780c0ff */
[----:B------:R-:W-:-:S11]  /*0140*/  ISETP.GT.U32.AND P1, PT, R2, 0x1f, PT ;  /* 0x0000001f0200780c */ /* 0x000fd60003f24070 */
[----:B------:R-:W0:Y:S01]  /*0150*/  @!P0 S2R R12, SR_CgaCtaId ;  /* 0x00000000000c8919 */ /* 0x000e220000008800 */
[----:B--2---:R-:W-:-:S05]  /*0160*/  FADD R3, R8, R3 ;  /* 0x0000000308037221 */ /* 0x004fca0000000000 */
[----:B------:R-:W1:Y:S02]  /*0170*/  SHFL.DOWN PT, R8, R3, 0x10, 0x1f ;  /* 0x0a001f0003087f89 */ /* 0x000e6400000e0000 */
[----:B-1----:R-:W-:Y:S01]  /*0180*/  FADD R8, R3, R8 ;  /* 0x0000000803087221 */ /* 0x002fe20000000000 */
[----:B------:R-:W-:-:S04]  /*0190*/  @!P0 MOV R3, 0x400 ;  /* 0x0000040000038802 */ /* 0x000fc80000000f00 */
[----:B------:R-:W1:Y:S01]  /*01a0*/  SHFL.DOWN PT, R9, R8, 0x8, 0x1f ;  /* 0x09001f0008097f89 */ /* 0x000e6200000e0000 */
[----:B0-----:R-:W-:-:S04]  /*01b0*/  @!P0 LEA R3, R12, R3, 0x18 ;  /* 0x000000030c038211 */ /* 0x001fc800078ec0ff */
[----:B------:R-:W-:Y:S01]  /*01c0*/  @!P0 LEA.HI R3, R2, R3, RZ, 0x1d ;  /* 0x0000000302038211 */ /* 0x000fe200078fe8ff */
[----:B-1----:R-:W-:-:S05]  /*01d0*/  FADD R9, R8, R9 ;  /* 0x0000000908097221 */ /* 0x002fca0000000000 */
[----:B------:R-:W0:Y:S02]  /*01e0*/  SHFL.DOWN PT, R10, R9, 0x4, 0x1f ;  /* 0x08801f00090a7f89 */ /* 0x000e2400000e0000 */
[----:B0-----:R-:W-:-:S05]  /*01f0*/  FADD R10, R9, R10 ;  /* 0x0000000a090a7221 */ /* 0x001fca0000000000 */
[----:B------:R-:W0:Y:S02]  /*0200*/  SHFL.DOWN PT, R11, R10, 0x2, 0x1f ;  /* 0x08401f000a0b7f89 */ /* 0x000e2400000e0000 */
[----:B0-----:R-:W-:-:S05]  /*0210*/  FADD R11, R10, R11 ;  /* 0x0000000b0a0b7221 */ /* 0x001fca0000000000 */
[----:B------:R-:W0:Y:S02]  /*0220*/  SHFL.DOWN PT, R4, R11, 0x1, 0x1f ;  /* 0x08201f000b047f89 */ /* 0x000e2400000e0000 */
[----:B0-----:R-:W-:-:S05]  /*0230*/  FADD R4, R11, R4 ;  /* 0x000000040b047221 */ /* 0x001fca0000000000 */
[----:B------:R0:W-:Y:S01]  /*0240*/  @!P0 STS [R3], R4 ;  /* 0x0000000403008388 */ /* 0x0001e20000000800 */
[----:B------:R-:W-:Y:S06]  /*0250*/  BAR.SYNC.DEFER_BLOCKING 0x0 ;  /* 0x0000000000007b1d */ /* 0x000fec0000010000 */
[----:B------:R-:W-:Y:S05]  /*0260*/  @P1 EXIT ;  /* 0x000000000000194d */ /* 0x000fea0003800000 */
[----:B------:R-:W-:-:S06]  /*0270*/  USHF.R.U32.HI UR4, URZ, 0x5, UR5 ;  /* 0x00000005ff047899 */ /* 0x000fcc0008011605 */
[----:B------:R-:W-:-:S13]  /*0280*/  ISETP.GE.U32.AND P0, PT, R2, UR4, PT ;  /* 0x0000000402007c0c */ /* 0x000fda000bf06070 */
[----:B0-----:R-:W0:Y:S01]  /*0290*/  @!P0 S2R R4, SR_CgaCtaId ;  /* 0x0000000000048919 */ /* 0x001e220000008800 */
[----:B------:R-:W-:-:S04]  /*02a0*/  @!P0 MOV R3, 0x400 ;  /* 0x0000040000038802 */ /* 0x000fc80000000f00 */
[----:B0-----:R-:W-:Y:S02]  /*02b0*/  @!P0 LEA R5, R4, R3, 0x18 ;  /* 0x0000000304058211 */ /* 0x001fe400078ec0ff */
[----:B------:R-:W-:Y:S02]  /*02c0*/  MOV R3, RZ ;  /* 0x000000ff00037202 */ /* 0x000fe40000000f00 */
[----:B------:R-:W-:-:S05]  /*02d0*/  @!P0 LEA R4, R2, R5, 0x2 ;  /* 0x0000000502048211 */ /* 0x000fca00078e10ff */
[----:B------:R-:W0:Y:S01]  /*02e0*/  @!P0 LDS R3, [R4] ;  /* 0x0000000004038984 */ /* 0x000e220000000800 */
[----:B------:R-:W-:-:S03]  /*02f0*/  ISETP.NE.AND P0, PT, R2, RZ, PT ;  /* 0x000000ff0200720c */ /* 0x000fc60003f05270 */
[----:B0-----:R-:W0:Y:S02]  /*0300*/  SHFL.DOWN PT, R6, R3, 0x10, 0x1f ;  /* 0x0a001f0003067f89 */ /* 0x001e2400000e0000 */
[----:B0-----:R-:W-:-:S05]  /*0310*/  FADD R6, R6, R3 ;  /* 0x0000000306067221 */ /* 0x001fca0000000000 */
[----:B------:R-:W0:Y:S02]  /*0320*/  SHFL.DOWN PT, R5, R6, 0x8, 0x1f ;  /* 0x09001f0006057f89 */ /* 0x000e2400000e0000 */
[----:B0-----:R-:W-:-:S05]  /*0330*/  FADD R5, R6, R5 ;  /* 0x0000000506057221 */ /* 0x001fca0000000000 */
[----:B------:R-:W0:Y:S02]  /*0340*/  SHFL.DOWN PT, R8, R5, 0x4, 0x1f ;  /* 0x08801f0005087f89 */ /* 0x000e2400000e0000 */
[----:B0-----:R-:W-:-:S05]  /*0350*/  FADD R8, R5, R8 ;  /* 0x0000000805087221 */ /* 0x001fca0000000000 */
[----:B------:R-:W0:Y:S02]  /*0360*/  SHFL.DOWN PT, R7, R8, 0x2, 0x1f ;  /* 0x08401f0008077f89 */ /* 0x000e2400000e0000 */
[----:B0-----:R-:W-:-:S05]  /*0370*/  FADD R7, R8, R7 ;  /* 0x0000000708077221 */ /* 0x001fca0000000000 */
[----:B------:R0:W1:Y:S01]  /*0380*/  SHFL.DOWN PT, R10, R7, 0x1, 0x1f ;  /* 0x08201f00070a7f89 */ /* 0x00006200000e0000 */
[----:B------:R-:W-:Y:S05]  /*0390*/  @P0 EXIT ;  /* 0x000000000000094d */ /* 0x000fea0003800000 */
[----:B------:R-:W2:Y:S01]  /*03a0*/  LDC.64 R2, c[0x0][0x380] ;  /* 0x0000e000ff027b82 */ /* 0x000ea20000000a00 */
[----:B01----:R-:W-:Y:S01]  /*03b0*/  FADD R7, R7, R10 ;  /* 0x0000000a07077221 */ /* 0x003fe20000000000 */
[----:B--2---:R-:W-:-:S05]  /*03c0*/  IMAD.WIDE.U32 R2, R0, 0x4, R2 ;  /* 0x0000000400027825 */ /* 0x004fca00078e0002 */
[----:B------:R-:W-:Y:S01]  /*03d0*/  STG.E desc[UR6][R2.64], R7 ;  /* 0x0000000702007986 */ /* 0x000fe2000c101906 */
[----:B------:R-:W-:Y:S05]  /*03e0*/  EXIT ;  /* 0x000000000000794d */ /* 0x000fea0003800000 */
.L_x_0:
[----:B------:R-:W-:-:S00]  /*03f0*/  BRA `(.L_x_0) ;  /* 0xfffffffc00fc7947 */ /* 0x000fc0000383ffff */
[----:B------:R-:W-:-:S00]  /*0400*/  NOP ;  /* 0x0000000000007918 */ /* 0x000fc00000000000 */
[----:B------:R-:W-:-:S00]  /*0410*/  NOP ;  /* 0x0000000000007918 */ /* 0x000fc00000000000 */
[----:B------:R-:W-:-:S00]  /*0420*/  NOP ;  /* 0x0000000000007918 */ /* 0x000fc00000000000 */
[----:B------:R-:W-:-:S00]  /*0430*/  NOP ;  /* 0x0000000000007918 */ /* 0x000fc00000000000 */
[----:B------:R-:W-:-:S00]  /*0440*/  NOP ;  /* 0x0000000000007918 */ /* 0x000fc00000000000 */
[----:B------:R-:W-:-:S00]  /*0450*/  NOP ;  /* 0x0000000000007918 */ /* 0x000fc00000000000 */
[----:B------:R-:W-:-:S00]  /*0460*/  NOP ;  /* 0x0000000000007918 */ /* 0x000fc00000000000 */
[----:B------:R-:W-:-:S00]  /*0470*/  NOP ;  /* 0x0000000000007918 */ /* 0x000fc00000000000 */
.L_x_4:


//--------------------- .text._Z14z3_kernel_kopiPfS_ --------------------------
	.section	.text._Z14z3_kernel_kopiPfS_,"ax",@progbits
	.align	128
        .global         _Z14z3_kernel_kopiPfS_
        .type           _Z14z3_kernel_kopiPfS_,@function
        .size           _Z14z3_kernel_kopiPfS_,(.L_x_5 - _Z14z3_kernel_kopiPfS_)
        .other          _Z14z3_kernel_kopiPfS_,@"STO_CUDA_ENTRY STV_DEFAULT"
_Z14z3_kernel_kopiPfS_:
.text._Z14z3_kernel_kopiPfS_:
[----:B------:R-:W-:Y:S01]  /*0000*/  LDC R1, c[0x0][0x37c] ;  /* 0x0000df00ff017b82 */ /* 0x000fe20000000800 */
[----:B------:R-:W0:Y:S07]  /*0010*/  S2R R0, SR_TID.X ;  /* 0x0000000000007919 */ /* 0x000e2e0000002100 */
[----:B------:R-:W0:Y:S08]  /*0020*/  S2UR UR4, SR_CTAID.X ;  /* 0x00000000000479c3 */ /* 0x000e300000002500 */
[----:B------:R-:W0:Y:S02]  /*0030*/  LDC R7, c[0x0][0x360] ;  /* 0x0000d800ff077b82 */ /* 0x000e240000000800 */
[----:B0-----:R-:W-:-:S05]  /*0040*/  IMAD R7, R7, UR4, R0 ;  /* 0x0000000407077c24 */ /* 0x001fca000f8e0200 */
[----:B------:R-:W-:-:S13]  /*0050*/  ISETP.GT.AND P0, PT, R7, 0x3ff, PT ;  /* 0x000003ff0700780c */ /* 0x000fda0003f04270 */
[----:B------:R-:W-:Y:S05]  /*0060*/  @P0 EXIT ;  /* 0x000000000000094d */ /* 0x000fea0003800000 */
[----:B------:R-:W0:Y:S01]  /*0070*/  LDC.64 R2, c[0x0][0x380] ;  /* 0x0000e000ff027b82 */ /* 0x000e220000000a00 */
[----:B------:R-:W1:Y:S07]  /*0080*/  LDCU.64 UR6, c[0x0][0x358] ;  /* 0x00006b00ff0677ac */ /* 0x000e6e0008000a00 */
[----:B------:R-:W2:Y:S01]  /*0090*/  S2UR UR5, SR_CgaCtaId ;  /* 0x00000000000579c3 */ /* 0x000ea20000008800 */
[----:B------:R-:W-:-:S07]  /*00a0*/  UMOV UR4, 0x400 ;  /* 0x0000040000047882 */ /* 0x000fce0000000000 */
[----:B------:R-:W3:Y:S01]  /*00b0*/  LDC.64 R4, c[0x0][0x388] ;  /* 0x0000e200ff047b82 */ /* 0x000ee20000000a00 */
[----:B0-----:R-:W-:-:S06]  /*00c0*/  IMAD.WIDE R2, R7, 0x4, R2 ;  /* 0x0000000407027825 */ /* 0x001fcc00078e0202 */
[----:B-1----:R-:W4:Y:S01]  /*00d0*/  LDG.E R2, desc[UR6][R2.64] ;  /* 0x0000000602027981 */ /* 0x002f22000c1e1900 */
[----:B------:R-:W-:Y:S01]  /*00e0*/  IADD3 R7, PT, PT, -R7, 0x400, RZ ;  /* 0x0000040007077810 */ /* 0x000fe20007ffe1ff */
[----:B--2---:R-:W-:-:S06]  /*00f0*/  ULEA UR4, UR5, UR4, 0x18 ;  /* 0x0000000405047291 */ /* 0x004fcc000f8ec0ff */
[----:B------:R-:W-:Y:S01]  /*0100*/  LEA R9, R0, UR4, 0x2 ;  /* 0x0000000400097c11 */ /* 0x000fe2000f8e10ff */
[----:B---3--:R-:W-:-:S04]  /*0110*/  IMAD.WIDE.U32 R4, R7, 0x4, R4 ;  /* 0x0000000407047825 */ /* 0x008fc800078e0004 */
[----:B----4-:R-:W-:Y:S01]  /*0120*/  STS [R9], R2 ;  /* 0x0000000209007388 */ /* 0x010fe20000000800 */
[----:B------:R-:W-:Y:S06]  /*0130*/  BAR.SYNC.DEFER_BLOCKING 0x0 ;  /* 0x0000000000007b1d */ /* 0x000fec0000010000 */
[----:B------:R-:W0:Y:S04]  /*0140*/  LDS R11, [R9] ;  /* 0x00000000090b7984 */ /* 0x000e280000000800 */
[----:B0-----:R-:W-:Y:S01]  /*0150*/  STG.E desc[UR6][R4.64], R11 ;  /* 0x0000000b04007986 */ /* 0x001fe2000c101906 */
[----:B------:R-:W-:Y:S05]  /*0160*/  EXIT ;  /* 0x000000000000794d */ /* 0x000fea0003800000 */
.L_x_1:
        /* <DEDUP_REMOVED lines=9> */
.L_x_5:


//--------------------- .text._Z10z2_dod_tabPfS_S_ --------------------------
	.section	.text._Z10z2_dod_tabPfS_S_,"ax",@progbits
	.align	128
        .global         _Z10z2_dod_tabPfS_S_
        .type           _Z10z2_dod_tabPfS_S_,@function
        .size           _Z10z2_dod_tabPfS_S_,(.L_x_6 - _Z10z2_dod_tabPfS_S_)
        .other          _Z10z2_dod_tabPfS_S_,@"STO_CUDA_ENTRY STV_DEFAULT"
_Z10z2_dod_tabPfS_S_:
.text._Z10z2_dod_tabPfS_S_:
        /* <DEDUP_REMOVED lines=9> */
[----:B------:R-:W2:Y:S01]  /*0090*/  LDC.64 R4, c[0x0][0x388] ;  /* 0x0000e200ff047b82 */ /* 0x000ea20000000a00 */
[----:B0-----:R-:W-:-:S05]  /*00a0*/  IMAD.WIDE R2, R7, 0x4, R2 ;  /* 0x0000000407027825 */ /* 0x001fca00078e0202 */
[----:B-1----:R0:W3:Y:S01]  /*00b0*/  LDG.E R0, desc[UR8][R2.64] ;  /* 0x0000000802007981 */ /* 0x0020e2000c1e1900 */
[----:B--2---:R-:W-:-:S06]  /*00c0*/  IMAD.WIDE R4, R7, 0x4, R4 ;  /* 0x0000000407047825 */ /* 0x004fcc00078e0204 */
[----:B------:R-:W2:Y:S01]  /*00d0*/  LDG.E R4, desc[UR8][R4.64] ;  /* 0x0000000804047981 */ /* 0x000ea2000c1e1900 */
[----:B------:R-:W1:Y:S01]  /*00e0*/  S2UR UR6, SR_CgaCtaId ;  /* 0x00000000000679c3 */ /* 0x000e620000008800 */
[----:B------:R-:W-:Y:S02]  /*00f0*/  UMOV UR4, 0x400 ;  /* 0x0000040000047882 */ /* 0x000fe40000000000 */
[----:B------:R-:W-:-:S05]  /*0100*/  UIADD3 UR5, UPT, UPT, UR4, 0x400, URZ ;  /* 0x0000040004057890 */ /* 0x000fca000fffe0ff */
[----:B0-----:R-:W0:Y:S01]  /*0110*/  LDC.64 R2, c[0x0][0x390] ;  /* 0x0000e400ff027b82 */ /* 0x001e220000000a00 */
[----:B-1----:R-:W-:Y:S02]  /*0120*/  ULEA UR4, UR6, UR4, 0x18 ;  /* 0x0000000406047291 */ /* 0x002fe4000f8ec0ff */
[----:B------:R-:W-:-:S04]  /*0130*/  ULEA UR5, UR6, UR5, 0x18 ;  /* 0x0000000506057291 */ /* 0x000fc8000f8ec0ff */
[C---:B------:R-:W-:Y:S02]  /*0140*/  LEA R9, R6.reuse, UR4, 0x2 ;  /* 0x0000000406097c11 */ /* 0x040fe4000f8e10ff */
[----:B------:R-:W-:Y:S01]  /*0150*/  LEA R11, R6, UR5, 0x2 ;  /* 0x00000005060b7c11 */ /* 0x000fe2000f8e10ff */
[----:B0-----:R-:W-:Y:S02]  /*0160*/  IMAD.WIDE R2, R7, 0x4, R2 ;  /* 0x0000000407027825 */ /* 0x001fe400078e0202 */
[----:B---3--:R-:W-:Y:S04]  /*0170*/  STS [R9], R0 ;  /* 0x0000000009007388 */ /* 0x008fe80000000800 */
[----:B--2---:R-:W-:Y:S01]  /*0180*/  STS [R11], R4 ;  /* 0x000000040b007388 */ /* 0x004fe20000000800 */
[----:B------:R-:W-:Y:S06]  /*0190*/  BAR.SYNC.DEFER_BLOCKING 0x0 ;  /* 0x0000000000007b1d */ /* 0x000fec0000010000 */
[----:B------:R-:W-:Y:S04]  /*01a0*/  LDS R5, [R9] ;  /* 0x0000000009057984 */ /* 0x000fe80000000800 */
[----:B------:R-:W0:Y:S02]  /*01b0*/  LDS R6, [R11] ;  /* 0x000000000b067984 */ /* 0x000e240000000800 */
[----:B0-----:R-:W-:-:S05]  /*01c0*/  FADD R5, R5, R6 ;  /* 0x0000000605057221 */ /* 0x001fca0000000000 */
[----:B------:R-:W-:Y:S01]  /*01d0*/  STG.E desc[UR8][R2.64], R5 ;  /* 0x0000000502007986 */ /* 0x000fe2000c101908 */
[----:B------:R-:W-:Y:S05]  /*01e0*/  EXIT ;  /* 0x000000000000794d */ /* 0x000fea0003800000 */
.L_x_2:
        /* <DEDUP_REMOVED lines=9> */
.L_x_6:


//--------------------- .text._Z21z1_kernel_mnog_skalarfPfS_ --------------------------
	.section	.text._Z21z1_kernel_mnog_skalarfPfS_,"ax",@progbits
	.align	128
        .global         _Z21z1_kernel_mnog_skalarfPfS_
        .type           _Z21z1_kernel_mnog_skalarfPfS_,@function
        .size           _Z21z1_kernel_mnog_skalarfPfS_,(.L_x_7 - _Z21z1_kernel_mnog_skalarfPfS_)
        .other          _Z21z1_kernel_mnog_skalarfPfS_,@"STO_CUDA_ENTRY STV_DEFAULT"
_Z21z1_kernel_mnog_skalarfPfS_:
.text._Z21z1_kernel_mnog_skalarfPfS_:
        /* <DEDUP_REMOVED lines=8> */
[----:B------:R-:W1:Y:S01]  /*0080*/  LDCU.64 UR6, c[0x0][0x358] ;  /* 0x00006b00ff0677ac */ /* 0x000e620008000a00 */
[----:B0-----:R-:W-:-:S05]  /*0090*/  IMAD.WIDE R2, R7, 0x4, R2 ;  /* 0x0000000407027825 */ /* 0x001fca00078e0202 */
[----:B-1----:R0:W2:Y:S01]  /*00a0*/  LDG.E R0, desc[UR6][R2.64] ;  /* 0x0000000602007981 */ /* 0x0020a2000c1e1900 */
[----:B------:R-:W1:Y:S01]  /*00b0*/  S2UR UR5, SR_CgaCtaId ;  /* 0x00000000000579c3 */ /* 0x000e620000008800 */
[----:B------:R-:W-:Y:S02]  /*00c0*/  UMOV UR4, 0x400 ;  /* 0x0000040000047882 */ /* 0x000fe40000000000 */
[----:B-1----:R-:W-:-:S06]  /*00d0*/  ULEA UR4, UR5, UR4, 0x18 ;  /* 0x0000000405047291 */ /* 0x002fcc000f8ec0ff */
[----:B------:R-:W-:Y:S02]  /*00e0*/  LEA R9, R4, UR4, 0x2 ;  /* 0x0000000404097c11 */ /* 0x000fe4000f8e10ff */
[----:B------:R-:W0:Y:S03]  /*00f0*/  LDC.64 R4, c[0x0][0x390] ;  /* 0x0000e400ff047b82 */ /* 0x000e260000000a00 */
[----:B------:R-:W1:Y:S01]  /*0100*/  LDCU UR4, c[0x0][0x380] ;  /* 0x00007000ff0477ac */ /* 0x000e620008000800 */
[----:B0-----:R-:W-:Y:S01]  /*0110*/  IMAD.WIDE R2, R7, 0x4, R4 ;  /* 0x0000000407027825 */ /* 0x001fe200078e0204 */
[----:B--2---:R-:W-:Y:S03]  /*0120*/  STS [R9], R0 ;  /* 0x0000000009007388 */ /* 0x004fe60000000800 */
[----:B------:R-:W-:Y:S06]  /*0130*/  BAR.SYNC.DEFER_BLOCKING 0x0 ;  /* 0x0000000000007b1d */ /* 0x000fec0000010000 */
[----:B------:R-:W1:Y:S02]  /*0140*/  LDS R6, [R9] ;  /* 0x0000000009067984 */ /* 0x000e640000000800 */
[----:B-1----:R-:W-:-:S05]  /*0150*/  FMUL R6, R6, UR4 ;  /* 0x0000000406067c20 */ /* 0x002fca0008400000 */
[----:B------:R-:W-:Y:S04]  /*0160*/  STS [R9], R6 ;  /* 0x0000000609007388 */ /* 0x000fe80000000800 */
[----:B------:R-:W-:Y:S01]  /*0170*/  STG.E desc[UR6][R2.64], R6 ;  /* 0x0000000602007986 */ /* 0x000fe2000c101906 */
[----:B------:R-:W-:Y:S05]  /*0180*/  EXIT ;  /* 0x000000000000794d */ /* 0x000fea0003800000 */
.L_x_3:
        /* <DEDUP_REMOVED lines=15> */
.L_x_7:


//--------------------- .nv.shared._Z22z4_kernel_warp_shufflePfi --------------------------
	.section	.nv.shared._Z22z4_kernel_warp_shufflePfi,"aw",@nobits
	.sectionflags	@""
	.align	16
	.zero		1024


//--------------------- .nv.shared.reserved.0     --------------------------
	.section	.nv.shared.reserved.0,"aw",@nobits
	.weak		__nv_reservedSMEM_offset_0_alias
	.size		__nv_reservedSMEM_offset_0_alias, 0, 64
	.other		__nv_reservedSMEM_offset_0_alias,@"STO_CUDA_RESERVED_SHARED STV_DEFAULT"
__nv_reservedSMEM_offset_0_alias:
	.zero		0
	.zero		64


//--------------------- .nv.shared._Z14z3_kernel_kopiPfS_ --------------------------
	.section	.nv.shared._Z14z3_kernel_kopiPfS_,"aw",@nobits
	.sectionflags	@""
	.align	16
.nv.shared._Z14z3_kernel_kopiPfS_:
	.zero		2048


//--------------------- .nv.shared._Z10z2_dod_tabPfS_S_ --------------------------
	.section	.nv.shared._Z10z2_dod_tabPfS_S_,"aw",@nobits
	.sectionflags	@""
	.align	16
.nv.shared._Z10z2_dod_tabPfS_S_:
	.zero		3072


//--------------------- .nv.shared._Z21z1_kernel_mnog_skalarfPfS_ --------------------------
	.section	.nv.shared._Z21z1_kernel_mnog_skalarfPfS_,"aw",@nobits
	.sectionflags	@""
	.align	16
.nv.shared._Z21z1_kernel_mnog_skalarfPfS_:
	.zero		2048


//--------------------- .nv.constant0._Z22z4_kernel_warp_shufflePfi --------------------------
	.section	.nv.constant0._Z22z4_kernel_warp_shufflePfi,"a",@progbits
	.sectionflags	@""
	.align	4
.nv.constant0._Z22z4_kernel_warp_shufflePfi:
	.zero		908


//--------------------- .nv.constant0._Z14z3_kernel_kopiPfS_ --------------------------
	.section	.nv.constant0._Z14z3_kernel_kopiPfS_,"a",@progbits
	.sectionflags	@""
	.align	4
.nv.constant0._Z14z3_kernel_kopiPfS_:
	.zero		912


//--------------------- .nv.constant0._Z10z2_dod_tabPfS_S_ --------------------------
	.section	.nv.constant0._Z10z2_dod_tabPfS_S_,"a",@progbits
	.sectionflags	@""
	.align	4
.nv.constant0._Z10z2_dod_tabPfS_S_:
	.zero		920


//--------------------- .nv.constant0._Z21z1_kernel_mnog_skalarfPfS_ --------------------------
	.section	.nv.constant0._Z21z1_kernel_mnog_skalarfPfS_,"a",@progbits
	.sectionflags	@""
	.align	4
.nv.constant0._Z21z1_kernel_mnog_skalarfPfS_:
	.zero		920


//--------------------- SYMBOLS --------------------------

	.type		.nv.reservedSmem.offset0,@object
	.size		.nv.reservedSmem.offset0,0x4
	.type		.nv.reservedSmem.cap,@object
	.size		.nv.reservedSmem.cap,0x4
